	.headerflags	@"EF_CUDA_TEXMODE_UNIFIED EF_CUDA_64BIT_ADDRESS EF_CUDA_ACCELERATORS EF_CUDA_SM90 EF_CUDA_VIRTUAL_SM(EF_CUDA_SM90)"
	.elftype	@"ET_EXEC"


//--------------------- .nv.info                  --------------------------
	.section	.nv.info,"",@"SHT_CUDA_INFO"
	.align	4


	//----- nvinfo : EIATTR_REGCOUNT
	.align		4
        /*0000*/ 	.byte	0x04, 0x2f
        /*0002*/ 	.short	(.L_1 - .L_0)
	.align		4
.L_0:
        /*0004*/ 	.word	index@(triton_poi_fused_convolution_24)
        /*0008*/ 	.word	0x00000018


	//----- nvinfo : EIATTR_MIN_STACK_SIZE
	.align		4
.L_1:
        /*000c*/ 	.byte	0x04, 0x12
        /*000e*/ 	.short	(.L_3 - .L_2)
	.align		4
.L_2:
        /*0010*/ 	.word	index@(triton_poi_fused_convolution_24)
        /*0014*/ 	.word	0x00000000


	//----- nvinfo : EIATTR_FRAME_SIZE
	.align		4
.L_3:
        /*0018*/ 	.byte	0x04, 0x11
        /*001a*/ 	.short	(.L_5 - .L_4)
	.align		4
.L_4:
        /*001c*/ 	.word	index@(triton_poi_fused_convolution_24)
        /*0020*/ 	.word	0x00000000


	//----- nvinfo : EIATTR_MIN_STACK_SIZE
	.align		4
.L_5:
        /*0024*/ 	.byte	0x04, 0x12
        /*0026*/ 	.short	(.L_7 - .L_6)
	.align		4
.L_6:
        /*0028*/ 	.word	index@(triton_poi_fused_convolution_24)
        /*002c*/ 	.word	0x00000000
.L_7:


//--------------------- .nv.info.triton_poi_fused_convolution_24 --------------------------
	.section	.nv.info.triton_poi_fused_convolution_24,"",@"SHT_CUDA_INFO"
	.sectionflags	@""
	.align	4


	//----- nvinfo : EIATTR_CUDA_API_VERSION
	.align		4
        /*0000*/ 	.byte	0x04, 0x37
        /*0002*/ 	.short	(.L_9 - .L_8)
.L_8:
        /*0004*/ 	.word	0x0000007c


	//----- nvinfo : EIATTR_KPARAM_INFO
	.align		4
.L_9:
        /*0008*/ 	.byte	0x04, 0x17
        /*000a*/ 	.short	(.L_11 - .L_10)
.L_10:
        /*000c*/ 	.word	0x00000000
        /*0010*/ 	.short	0x0004
        /*0012*/ 	.short	0x001c
        /*0014*/ 	.byte	0x00, 0xf0, 0x11, 0x00


	//----- nvinfo : EIATTR_KPARAM_INFO
	.align		4
.L_11:
        /*0018*/ 	.byte	0x04, 0x17
        /*001a*/ 	.short	(.L_13 - .L_12)
.L_12:
        /*001c*/ 	.word	0x00000000
        /*0020*/ 	.short	0x0003
        /*0022*/ 	.short	0x0018
        /*0024*/ 	.byte	0x00, 0xf0, 0x11, 0x00


	//----- nvinfo : EIATTR_KPARAM_INFO
	.align		4
.L_13:
        /*0028*/ 	.byte	0x04, 0x17
        /*002a*/ 	.short	(.L_15 - .L_14)
.L_14:
        /*002c*/ 	.word	0x00000000
        /*0030*/ 	.short	0x0002
        /*0032*/ 	.short	0x0010
        /*0034*/ 	.byte	0x00, 0xf4, 0x21, 0x00


	//----- nvinfo : EIATTR_KPARAM_INFO
	.align		4
.L_15:
        /*0038*/ 	.byte	0x04, 0x17
        /*003a*/ 	.short	(.L_17 - .L_16)
.L_16:
        /*003c*/ 	.word	0x00000000
        /*0040*/ 	.short	0x0001
        /*0042*/ 	.short	0x0008
        /*0044*/ 	.byte	0x00, 0xf4, 0x21, 0x00


	//----- nvinfo : EIATTR_KPARAM_INFO
	.align		4
.L_17:
        /*0048*/ 	.byte	0x04, 0x17
        /*004a*/ 	.short	(.L_19 - .L_18)
.L_18:
        /*004c*/ 	.word	0x00000000
        /*0050*/ 	.short	0x0000
        /*0052*/ 	.short	0x0000
        /*0054*/ 	.byte	0x00, 0xf4, 0x21, 0x00


	//----- nvinfo : EIATTR_SPARSE_MMA_MASK
	.align		4
.L_19:
        /*0058*/ 	.byte	0x03, 0x50
        /*005a*/ 	.short	0x0000


	//----- nvinfo : EIATTR_MAXREG_COUNT
	.align		4
        /*005c*/ 	.byte	0x03, 0x1b
        /*005e*/ 	.short	0x00ff


	//----- nvinfo : EIATTR_EXIT_INSTR_OFFSETS
	.align		4
        /*0060*/ 	.byte	0x04, 0x1c
        /*0062*/ 	.short	(.L_21 - .L_20)


	//   ....[0]....
.L_20:
        /*0064*/ 	.word	0x00000420


	//   ....[1]....
        /*0068*/ 	.word	0x00000440


	//----- nvinfo : EIATTR_REQNTID
	.align		4
.L_21:
        /*006c*/ 	.byte	0x04, 0x10
        /*006e*/ 	.short	(.L_23 - .L_22)
.L_22:
        /*0070*/ 	.word	0x00000080
        /*0074*/ 	.word	0x00000001
        /*0078*/ 	.word	0x00000001


	//----- nvinfo : EIATTR_CBANK_PARAM_SIZE
	.align		4
.L_23:
        /*007c*/ 	.byte	0x03, 0x19
        /*007e*/ 	.short	0x0020


	//----- nvinfo : EIATTR_PARAM_CBANK
	.align		4
        /*0080*/ 	.byte	0x04, 0x0a
        /*0082*/ 	.short	(.L_25 - .L_24)
	.align		4
.L_24:
        /*0084*/ 	.word	index@(.nv.constant0.triton_poi_fused_convolution_24)
        /*0088*/ 	.short	0x0210
        /*008a*/ 	.short	0x0020


	//----- nvinfo : EIATTR_SW_WAR
	.align		4
.L_25:
        /*008c*/ 	.byte	0x04, 0x36
        /*008e*/ 	.short	(.L_27 - .L_26)
.L_26:
        /*0090*/ 	.word	0x00000008
.L_27:


//--------------------- .nv.callgraph             --------------------------
	.section	.nv.callgraph,"",@"SHT_CUDA_CALLGRAPH"
	.align	4
	.sectionentsize	8
	.align		4
        /*0000*/ 	.word	0x00000000
	.align		4
        /*0004*/ 	.word	0xffffffff
	.align		4
        /*0008*/ 	.word	0x00000000
	.align		4
        /*000c*/ 	.word	0xfffffffe
	.align		4
        /*0010*/ 	.word	0x00000000
	.align		4
        /*0014*/ 	.word	0xfffffffd
	.align		4
        /*0018*/ 	.word	0x00000000
	.align		4
        /*001c*/ 	.word	0xfffffffc


//--------------------- .text.triton_poi_fused_convolution_24 --------------------------
	.section	.text.triton_poi_fused_convolution_24,"ax",@progbits
	.sectionflags	@"SHF_BARRIERS=1"
	.align	128
        .global         triton_poi_fused_convolution_24
        .type           triton_poi_fused_convolution_24,@function
        .size           triton_poi_fused_convolution_24,(.L_x_1 - triton_poi_fused_convolution_24)
        .other          triton_poi_fused_convolution_24,@"STO_CUDA_ENTRY STV_DEFAULT"
triton_poi_fused_convolution_24:
.text.triton_poi_fused_convolution_24:
[----:B------:R-:W0:Y:S02]  /*0000*/  LDC R1, c[0x0][0x28] ;  /* 0x00000a00ff017b82 */ /* 0x000e240000000800 */
[----:B------:R-:W1:Y:S01]  /*0010*/  S2R R12, SR_TID.X ;  /* 0x00000000000c7919 */ /* 0x000e620000002100 */
[----:B------:R-:W2:Y:S01]  /*0020*/  LDC.64 R4, c[0x0][0x210] ;  /* 0x00008400ff047b82 */ /* 0x000ea20000000a00 */
[----:B------:R-:W-:Y:S01]  /*0030*/  CS2R R10, SRZ ;  /* 0x00000000000a7805 */ /* 0x000fe2000001ff00 */
[----:B------:R-:W-:Y:S01]  /*0040*/  ULDC.64 UR6, c[0x0][0x208] ;  /* 0x0000820000067ab9 */ /* 0x000fe20000000a00 */
[----:B------:R-:W3:Y:S01]  /*0050*/  S2R R0, SR_CTAID.X ;  /* 0x0000000000007919 */ /* 0x000ee20000002500 */
[----:B------:R-:W4:Y:S01]  /*0060*/  S2R R2, SR_CTAID.Y ;  /* 0x0000000000027919 */ /* 0x000f220000002600 */
[----:B-1----:R-:W-:Y:S01]  /*0070*/  SHF.R.U32.HI R6, RZ, 0x2, R12 ;  /* 0x00000002ff067819 */ /* 0x002fe2000001160c */
[----:B------:R-:W-:Y:S02]  /*0080*/  IMAD.SHL.U32 R13, R12, 0x4, RZ ;  /* 0x000000040c0d7824 */ /* 0x000fe400078e00ff */
[----:B---3--:R-:W-:Y:S01]  /*0090*/  IMAD.SHL.U32 R0, R0, 0x10, RZ ;  /* 0x0000001000007824 */ /* 0x008fe200078e00ff */
[----:B------:R-:W-:Y:S01]  /*00a0*/  SGXT.U32 R6, R6, 0x5 ;  /* 0x000000050606781a */ /* 0x000fe20000000000 */
[----:B----4-:R-:W-:-:S03]  /*00b0*/  IMAD.SHL.U32 R3, R2, 0x20, RZ ;  /* 0x0000002002037824 */ /* 0x010fc600078e00ff */
[----:B------:R-:W-:Y:S02]  /*00c0*/  LOP3.LUT R8, R0, 0xc, R13, 0xf8, !PT ;  /* 0x0000000c00087812 */ /* 0x000fe400078ef80d */
[----:B------:R-:W-:Y:S02]  /*00d0*/  LOP3.LUT R7, R3, R6, RZ, 0xfc, !PT ;  /* 0x0000000603077212 */ /* 0x000fe400078efcff */
[----:B------:R-:W-:-:S03]  /*00e0*/  ISETP.GE.AND P0, PT, R8, 0x10, PT ;  /* 0x000000100800780c */ /* 0x000fc60003f06270 */
[----:B------:R-:W-:Y:S01]  /*00f0*/  IMAD R7, R7, 0x10, R8 ;  /* 0x0000001007077824 */ /* 0x000fe200078e0208 */
[----:B------:R-:W-:-:S03]  /*0100*/  CS2R R8, SRZ ;  /* 0x0000000000087805 */ /* 0x000fc6000001ff00 */
[----:B--2---:R-:W-:-:S06]  /*0110*/  IMAD.WIDE R4, R7, 0x4, R4 ;  /* 0x0000000407047825 */ /* 0x004fcc00078e0204 */
[----:B------:R1:W2:Y:S01]  /*0120*/  @!P0 LDG.E.EL.128 R8, desc[UR6][R4.64] ;  /* 0x0000000604088981 */ /* 0x0002a2000c2e1d00 */
[----:B------:R-:W3:Y:S01]  /*0130*/  S2UR UR5, SR_CgaCtaId ;  /* 0x00000000000579c3 */ /* 0x000ee20000008800 */
[C---:B------:R-:W-:Y:S01]  /*0140*/  IMAD.SHL.U32 R7, R12.reuse, 0x80, RZ ;  /* 0x000000800c077824 */ /* 0x040fe200078e00ff */
[----:B------:R-:W-:Y:S01]  /*0150*/  UMOV UR4, 0x400 ;  /* 0x0000040000047882 */ /* 0x000fe20000000000 */
[C---:B------:R-:W-:Y:S01]  /*0160*/  IMAD.SHL.U32 R14, R12.reuse, 0x2, RZ ;  /* 0x000000020c0e7824 */ /* 0x040fe200078e00ff */
[----:B------:R-:W-:Y:S01]  /*0170*/  LOP3.LUT R13, R3, 0x1c, R13, 0xf8, !PT ;  /* 0x0000001c030d7812 */ /* 0x000fe200078ef80d */
[----:B------:R-:W-:Y:S01]  /*0180*/  IMAD.SHL.U32 R15, R12, 0x10, RZ ;  /* 0x000000100c0f7824 */ /* 0x000fe200078e00ff */
[----:B------:R-:W-:Y:S02]  /*0190*/  LOP3.LUT R7, R7, 0x180, RZ, 0xc0, !PT ;  /* 0x0000018007077812 */ /* 0x000fe400078ec0ff */
[----:B------:R-:W-:Y:S02]  /*01a0*/  LOP3.LUT R20, R14, 0xf0, RZ, 0xc0, !PT ;  /* 0x000000f00e147812 */ /* 0x000fe400078ec0ff */
[----:B-1----:R-:W-:-:S02]  /*01b0*/  LOP3.LUT R4, R7, 0x20, RZ, 0xfc, !PT ;  /* 0x0000002007047812 */ /* 0x002fc400078efcff */
[----:B------:R-:W-:Y:S02]  /*01c0*/  LOP3.LUT R21, R15, 0x7f0, RZ, 0xc0, !PT ;  /* 0x000007f00f157812 */ /* 0x000fe400078ec0ff */
[C---:B------:R-:W-:Y:S02]  /*01d0*/  LOP3.LUT R14, R7.reuse, 0x40, RZ, 0xfc, !PT ;  /* 0x00000040070e7812 */ /* 0x040fe400078efcff */
[C---:B------:R-:W-:Y:S02]  /*01e0*/  LOP3.LUT R6, R7.reuse, R6, RZ, 0xfc, !PT ;  /* 0x0000000607067212 */ /* 0x040fe400078efcff */
[----:B------:R-:W-:Y:S02]  /*01f0*/  LOP3.LUT R15, R7, 0x60, RZ, 0xfc, !PT ;  /* 0x00000060070f7812 */ /* 0x000fe400078efcff */
[----:B------:R-:W-:Y:S01]  /*0200*/  SHF.R.U32.HI R12, RZ, 0x3, R12 ;  /* 0x00000003ff0c7819 */ /* 0x000fe2000001160c */
[----:B---3--:R-:W-:-:S06]  /*0210*/  UPRMT UR4, UR5, 0x654, UR4 ;  /* 0x0000065405047896 */ /* 0x008fcc0008000004 */
[----:B------:R-:W-:Y:S02]  /*0220*/  LEA.HI R7, R7, UR4, RZ, 0x1f ;  /* 0x0000000407077c11 */ /* 0x000fe4000f8ff8ff */
[----:B------:R-:W-:Y:S02]  /*0230*/  LEA.HI R5, R4, UR4, RZ, 0x1f ;  /* 0x0000000404057c11 */ /* 0x000fe4000f8ff8ff */
[----:B------:R-:W-:Y:S02]  /*0240*/  LEA.HI R17, R14, UR4, RZ, 0x1f ;  /* 0x000000040e117c11 */ /* 0x000fe4000f8ff8ff */
[----:B------:R-:W-:Y:S01]  /*0250*/  LEA.HI R19, R15, UR4, RZ, 0x1f ;  /* 0x000000040f137c11 */ /* 0x000fe2000f8ff8ff */
[C---:B------:R-:W-:Y:S01]  /*0260*/  IMAD R15, R6.reuse, 0x4, R7 ;  /* 0x00000004060f7824 */ /* 0x040fe200078e0207 */
[----:B------:R-:W-:Y:S01]  /*0270*/  IADD3 R4, R21, UR4, R20 ;  /* 0x0000000415047c10 */ /* 0x000fe2000fffe014 */
[C---:B------:R-:W-:Y:S01]  /*0280*/  IMAD R16, R6.reuse, 0x4, R5 ;  /* 0x0000000406107824 */ /* 0x040fe200078e0205 */
[----:B------:R-:W-:Y:S01]  /*0290*/  SHF.R.S32.HI R14, RZ, 0x1a, R2 ;  /* 0x0000001aff0e7819 */ /* 0x000fe20000011402 */
[C---:B------:R-:W-:Y:S01]  /*02a0*/  IMAD R17, R6.reuse, 0x4, R17 ;  /* 0x0000000406117824 */ /* 0x040fe200078e0211 */
[----:B------:R-:W1:Y:S01]  /*02b0*/  LDC.64 R2, c[0x0][0x218] ;  /* 0x00008600ff027b82 */ /* 0x000e620000000a00 */
[----:B------:R-:W-:Y:S01]  /*02c0*/  IMAD R18, R6, 0x4, R19 ;  /* 0x0000000406127824 */ /* 0x000fe200078e0213 */
[----:B------:R-:W-:-:S04]  /*02d0*/  SGXT R14, R14, 0x1 ;  /* 0x000000010e0e781a */ /* 0x000fc80000000200 */
[----:B------:R-:W-:Y:S01]  /*02e0*/  LEA.HI R14, R14, R13, RZ, 0xa ;  /* 0x0000000d0e0e7211 */ /* 0x000fe200078f50ff */
[----:B--2---:R2:W-:Y:S04]  /*02f0*/  STS [R15], R8 ;  /* 0x000000080f007388 */ /* 0x0045e80000000800 */
[----:B------:R3:W-:Y:S04]  /*0300*/  STS [R16+0x80], R9 ;  /* 0x0000800910007388 */ /* 0x0007e80000000800 */
[----:B------:R4:W-:Y:S01]  /*0310*/  STS [R17+0x100], R10 ;  /* 0x0001000a11007388 */ /* 0x0009e20000000800 */
[----:B--2---:R-:W-:-:S03]  /*0320*/  SGXT.U32 R15, R12, 0x4 ;  /* 0x000000040c0f781a */ /* 0x004fc60000000000 */
[----:B------:R2:W-:Y:S01]  /*0330*/  STS [R18+0x180], R11 ;  /* 0x0001800b12007388 */ /* 0x0005e20000000800 */
[----:B---3--:R-:W3:Y:S01]  /*0340*/  LDC.64 R8, c[0x0][0x220] ;  /* 0x00008800ff087b82 */ /* 0x008ee20000000a00 */
[----:B------:R-:W-:-:S07]  /*0350*/  LOP3.LUT R15, R0, R15, RZ, 0xfc, !PT ;  /* 0x0000000f000f7212 */ /* 0x000fce00078efcff */
[----:B------:R-:W-:Y:S01]  /*0360*/  BAR.SYNC.DEFER_BLOCKING 0x0 ;  /* 0x0000000000007b1d */ /* 0x000fe20000010000 */
[C---:B----4-:R-:W-:Y:S01]  /*0370*/  LOP3.LUT R10, R14.reuse, 0xfffffc00, RZ, 0xc0, !PT ;  /* 0xfffffc000e0a7812 */ /* 0x050fe200078ec0ff */
[----:B------:R-:W-:Y:S01]  /*0380*/  IMAD.SHL.U32 R14, R14, 0x10, RZ ;  /* 0x000000100e0e7824 */ /* 0x000fe200078e00ff */
[----:B------:R-:W-:-:S03]  /*0390*/  ISETP.GE.AND P0, PT, R15, 0x10, PT ;  /* 0x000000100f00780c */ /* 0x000fc60003f06270 */
[----:B------:R-:W-:Y:S01]  /*03a0*/  IMAD.IADD R10, R13, 0x1, -R10 ;  /* 0x000000010d0a7824 */ /* 0x000fe200078e0a0a */
[----:B--2---:R-:W-:-:S03]  /*03b0*/  LOP3.LUT R11, R14, 0xffffc000, RZ, 0xc0, !PT ;  /* 0xffffc0000e0b7812 */ /* 0x004fc600078ec0ff */
[----:B------:R-:W-:-:S04]  /*03c0*/  IMAD R10, R15, 0x400, R10 ;  /* 0x000004000f0a7824 */ /* 0x000fc800078e020a */
[----:B------:R-:W-:-:S04]  /*03d0*/  IMAD.IADD R11, R10, 0x1, R11 ;  /* 0x000000010a0b7824 */ /* 0x000fc800078e020b */
[----:B-1----:R-:W-:-:S04]  /*03e0*/  IMAD.WIDE R2, R11, 0x4, R2 ;  /* 0x000000040b027825 */ /* 0x002fc800078e0202 */
[----:B---3--:R-:W-:Y:S01]  /*03f0*/  IMAD.WIDE R8, R11, 0x4, R8 ;  /* 0x000000040b087825 */ /* 0x008fe200078e0208 */
[----:B------:R-:W1:Y:S04]  /*0400*/  LDS.128 R4, [R4] ;  /* 0x0000000004047984 */ /* 0x000e680000000c00 */
[----:B-1----:R1:W-:Y:S01]  /*0410*/  @!P0 STG.E.128 desc[UR6][R2.64], R4 ;  /* 0x0000000402008986 */ /* 0x0023e2000c101d06 */
[----:B------:R-:W-:Y:S05]  /*0420*/  @P0 EXIT ;  /* 0x000000000000094d */ /* 0x000fea0003800000 */
[----:B------:R-:W-:Y:S01]  /*0430*/  STG.E.128 desc[UR6][R8.64], R4 ;  /* 0x0000000408007986 */ /* 0x000fe2000c101d06 */
[----:B------:R-:W-:Y:S05]  /*0440*/  EXIT ;  /* 0x000000000000794d */ /* 0x000fea0003800000 */
.L_x_0:
[----:B------:R-:W-:-:S00]  /*0450*/  BRA `(.L_x_0) ;  /* 0xfffffffc00fc7947 */ /* 0x000fc0000383ffff */
[----:B------:R-:W-:-:S00]  /*0460*/  NOP ;  /* 0x0000000000007918 */ /* 0x000fc00000000000 */
        /* <DEDUP_REMOVED lines=9> */
.L_x_1:


//--------------------- .nv.shared.triton_poi_fused_convolution_24 --------------------------
	.section	.nv.shared.triton_poi_fused_convolution_24,"aw",@nobits
	.sectionflags	@""
	.align	16
	.zero		1024


//--------------------- .nv.constant0.triton_poi_fused_convolution_24 --------------------------
	.section	.nv.constant0.triton_poi_fused_convolution_24,"a",@progbits
	.sectionflags	@""
	.align	4
.nv.constant0.triton_poi_fused_convolution_24:
	.zero		560
